//
// Generated by NVIDIA NVVM Compiler
//
// Compiler Build ID: CL-36424714
// Cuda compilation tools, release 13.0, V13.0.88
// Based on NVVM 20.0.0
//

.version 9.0
.target sm_100
.address_size 64

	// .globl	_Z5iloopPfS_iS_S_
.extern .shared .align 16 .b8 X[];

.visible .entry _Z5iloopPfS_iS_S_(
	.param .u64 .ptr .align 1 _Z5iloopPfS_iS_S__param_0,
	.param .u64 .ptr .align 1 _Z5iloopPfS_iS_S__param_1,
	.param .u32 _Z5iloopPfS_iS_S__param_2,
	.param .u64 .ptr .align 1 _Z5iloopPfS_iS_S__param_3,
	.param .u64 .ptr .align 1 _Z5iloopPfS_iS_S__param_4
)
{
	.reg .pred 	%p<12>;
	.reg .b32 	%r<64>;
	.reg .b32 	%f<119>;
	.reg .b64 	%rd<25>;

	ld.param.u64 	%rd7, [_Z5iloopPfS_iS_S__param_0];
	ld.param.u64 	%rd4, [_Z5iloopPfS_iS_S__param_1];
	ld.param.u32 	%r32, [_Z5iloopPfS_iS_S__param_2];
	ld.param.u64 	%rd5, [_Z5iloopPfS_iS_S__param_3];
	ld.param.u64 	%rd6, [_Z5iloopPfS_iS_S__param_4];
	cvta.to.global.u64 	%rd1, %rd7;
	mov.u32 	%r33, %ctaid.x;
	mov.u32 	%r1, %ntid.x;
	mov.u32 	%r54, %tid.x;
	mad.lo.s32 	%r3, %r33, %r1, %r54;
	setp.ge.s32 	%p1, %r54, %r32;
	@%p1 bra 	$L__BB0_3;
	cvta.to.global.u64 	%rd2, %rd5;
	mov.u32 	%r35, X;
$L__BB0_2:
	mul.wide.s32 	%rd8, %r54, 4;
	add.s64 	%rd9, %rd2, %rd8;
	ld.global.f32 	%f14, [%rd9];
	shl.b32 	%r34, %r54, 2;
	add.s32 	%r36, %r35, %r34;
	st.shared.f32 	[%r36], %f14;
	add.s32 	%r54, %r54, %r1;
	setp.lt.s32 	%p2, %r54, %r32;
	@%p2 bra 	$L__BB0_2;
$L__BB0_3:
	bar.sync 	0;
	setp.lt.s32 	%p3, %r32, 1;
	mov.f32 	%f118, 0f00000000;
	@%p3 bra 	$L__BB0_16;
	mul.lo.s32 	%r6, %r32, %r3;
	and.b32  	%r7, %r32, 15;
	setp.lt.u32 	%p4, %r32, 16;
	mov.f32 	%f118, 0f00000000;
	mov.b32 	%r59, 0;
	@%p4 bra 	$L__BB0_7;
	and.b32  	%r59, %r32, 2147483632;
	neg.s32 	%r57, %r59;
	mov.u32 	%r39, X;
	add.s32 	%r55, %r39, 32;
	add.s64 	%rd3, %rd1, 32;
	mov.f32 	%f118, 0f00000000;
	mov.u32 	%r56, %r6;
$L__BB0_6:
	.pragma "nounroll";
	mul.wide.s32 	%rd10, %r56, 4;
	add.s64 	%rd11, %rd3, %rd10;
	ld.global.f32 	%f19, [%rd11+-32];
	ld.shared.v4.f32 	{%f20, %f21, %f22, %f23}, [%r55+-32];
	fma.rn.f32 	%f24, %f19, %f20, %f118;
	ld.global.f32 	%f25, [%rd11+-28];
	fma.rn.f32 	%f26, %f25, %f21, %f24;
	ld.global.f32 	%f27, [%rd11+-24];
	fma.rn.f32 	%f28, %f27, %f22, %f26;
	ld.global.f32 	%f29, [%rd11+-20];
	fma.rn.f32 	%f30, %f29, %f23, %f28;
	ld.global.f32 	%f31, [%rd11+-16];
	ld.shared.v4.f32 	{%f32, %f33, %f34, %f35}, [%r55+-16];
	fma.rn.f32 	%f36, %f31, %f32, %f30;
	ld.global.f32 	%f37, [%rd11+-12];
	fma.rn.f32 	%f38, %f37, %f33, %f36;
	ld.global.f32 	%f39, [%rd11+-8];
	fma.rn.f32 	%f40, %f39, %f34, %f38;
	ld.global.f32 	%f41, [%rd11+-4];
	fma.rn.f32 	%f42, %f41, %f35, %f40;
	ld.global.f32 	%f43, [%rd11];
	ld.shared.v4.f32 	{%f44, %f45, %f46, %f47}, [%r55];
	fma.rn.f32 	%f48, %f43, %f44, %f42;
	ld.global.f32 	%f49, [%rd11+4];
	fma.rn.f32 	%f50, %f49, %f45, %f48;
	ld.global.f32 	%f51, [%rd11+8];
	fma.rn.f32 	%f52, %f51, %f46, %f50;
	ld.global.f32 	%f53, [%rd11+12];
	fma.rn.f32 	%f54, %f53, %f47, %f52;
	ld.global.f32 	%f55, [%rd11+16];
	ld.shared.v4.f32 	{%f56, %f57, %f58, %f59}, [%r55+16];
	fma.rn.f32 	%f60, %f55, %f56, %f54;
	ld.global.f32 	%f61, [%rd11+20];
	fma.rn.f32 	%f62, %f61, %f57, %f60;
	ld.global.f32 	%f63, [%rd11+24];
	fma.rn.f32 	%f64, %f63, %f58, %f62;
	ld.global.f32 	%f65, [%rd11+28];
	fma.rn.f32 	%f118, %f65, %f59, %f64;
	add.s32 	%r57, %r57, 16;
	add.s32 	%r56, %r56, 16;
	add.s32 	%r55, %r55, 64;
	setp.ne.s32 	%p5, %r57, 0;
	@%p5 bra 	$L__BB0_6;
$L__BB0_7:
	setp.eq.s32 	%p6, %r7, 0;
	@%p6 bra 	$L__BB0_16;
	and.b32  	%r17, %r32, 7;
	setp.lt.u32 	%p7, %r7, 8;
	@%p7 bra 	$L__BB0_10;
	add.s32 	%r40, %r59, %r6;
	mul.wide.s32 	%rd12, %r40, 4;
	add.s64 	%rd13, %rd1, %rd12;
	ld.global.f32 	%f67, [%rd13];
	shl.b32 	%r41, %r59, 2;
	mov.u32 	%r42, X;
	add.s32 	%r43, %r42, %r41;
	ld.shared.f32 	%f68, [%r43];
	fma.rn.f32 	%f69, %f67, %f68, %f118;
	ld.global.f32 	%f70, [%rd13+4];
	ld.shared.f32 	%f71, [%r43+4];
	fma.rn.f32 	%f72, %f70, %f71, %f69;
	ld.global.f32 	%f73, [%rd13+8];
	ld.shared.f32 	%f74, [%r43+8];
	fma.rn.f32 	%f75, %f73, %f74, %f72;
	ld.global.f32 	%f76, [%rd13+12];
	ld.shared.f32 	%f77, [%r43+12];
	fma.rn.f32 	%f78, %f76, %f77, %f75;
	ld.global.f32 	%f79, [%rd13+16];
	ld.shared.f32 	%f80, [%r43+16];
	fma.rn.f32 	%f81, %f79, %f80, %f78;
	ld.global.f32 	%f82, [%rd13+20];
	ld.shared.f32 	%f83, [%r43+20];
	fma.rn.f32 	%f84, %f82, %f83, %f81;
	ld.global.f32 	%f85, [%rd13+24];
	ld.shared.f32 	%f86, [%r43+24];
	fma.rn.f32 	%f87, %f85, %f86, %f84;
	ld.global.f32 	%f88, [%rd13+28];
	ld.shared.f32 	%f89, [%r43+28];
	fma.rn.f32 	%f118, %f88, %f89, %f87;
	add.s32 	%r59, %r59, 8;
$L__BB0_10:
	setp.eq.s32 	%p8, %r17, 0;
	@%p8 bra 	$L__BB0_16;
	and.b32  	%r20, %r32, 3;
	setp.lt.u32 	%p9, %r17, 4;
	@%p9 bra 	$L__BB0_13;
	add.s32 	%r44, %r59, %r6;
	mul.wide.s32 	%rd14, %r44, 4;
	add.s64 	%rd15, %rd1, %rd14;
	ld.global.f32 	%f91, [%rd15];
	shl.b32 	%r45, %r59, 2;
	mov.u32 	%r46, X;
	add.s32 	%r47, %r46, %r45;
	ld.shared.f32 	%f92, [%r47];
	fma.rn.f32 	%f93, %f91, %f92, %f118;
	ld.global.f32 	%f94, [%rd15+4];
	ld.shared.f32 	%f95, [%r47+4];
	fma.rn.f32 	%f96, %f94, %f95, %f93;
	ld.global.f32 	%f97, [%rd15+8];
	ld.shared.f32 	%f98, [%r47+8];
	fma.rn.f32 	%f99, %f97, %f98, %f96;
	ld.global.f32 	%f100, [%rd15+12];
	ld.shared.f32 	%f101, [%r47+12];
	fma.rn.f32 	%f118, %f100, %f101, %f99;
	add.s32 	%r59, %r59, 4;
$L__BB0_13:
	setp.eq.s32 	%p10, %r20, 0;
	@%p10 bra 	$L__BB0_16;
	shl.b32 	%r48, %r59, 2;
	mov.u32 	%r49, X;
	add.s32 	%r63, %r49, %r48;
	add.s32 	%r62, %r59, %r6;
	neg.s32 	%r61, %r20;
$L__BB0_15:
	.pragma "nounroll";
	mul.wide.s32 	%rd16, %r62, 4;
	add.s64 	%rd17, %rd1, %rd16;
	ld.global.f32 	%f102, [%rd17];
	ld.shared.f32 	%f103, [%r63];
	fma.rn.f32 	%f118, %f102, %f103, %f118;
	add.s32 	%r63, %r63, 4;
	add.s32 	%r62, %r62, 1;
	add.s32 	%r61, %r61, 1;
	setp.ne.s32 	%p11, %r61, 0;
	@%p11 bra 	$L__BB0_15;
$L__BB0_16:
	cvta.to.global.u64 	%rd18, %rd4;
	cvta.to.global.u64 	%rd19, %rd6;
	shl.b32 	%r50, %r3, 2;
	mov.u32 	%r51, X;
	add.s32 	%r52, %r51, %r50;
	ld.shared.f32 	%f104, [%r52];
	mul.wide.s32 	%rd20, %r3, 4;
	add.s64 	%rd21, %rd18, %rd20;
	ld.global.f32 	%f105, [%rd21];
	sub.f32 	%f106, %f105, %f118;
	mad.lo.s32 	%r53, %r32, %r3, %r3;
	mul.wide.s32 	%rd22, %r53, 4;
	add.s64 	%rd23, %rd1, %rd22;
	ld.global.f32 	%f107, [%rd23];
	div.rn.f32 	%f108, %f106, %f107;
	add.f32 	%f109, %f104, %f108;
	add.s64 	%rd24, %rd19, %rd20;
	st.global.f32 	[%rd24], %f109;
	ret;

}


// ===== COMPILED SASS (sm_100) =====

	.target	sm_100

	.elftype	@"ET_EXEC"


//--------------------- .note.nv.tkinfo           --------------------------
	.section	.note.nv.tkinfo,"",@"SHT_NOTE"
	.sectionflags	@"SHF_NOTE_NV_TKINFO"
	.tkinfo
        /*0018*/ 	.word	0x00000002
        /*0030*/ 	.string	""
        /*0030*/ 	.string	"ptxas"
        /*0030*/ 	.string	"Cuda compilation tools, release 13.0, V13.0.88"
        /*0030*/ 	.string	"Build cuda_13.0.r13.0/compiler.36424714_0"
        /*0030*/ 	.string	"-arch sm_100 -m 64 "



//--------------------- .note.nv.cuinfo           --------------------------
	.section	.note.nv.cuinfo,"",@"SHT_NOTE"
	.sectionflags	@"SHF_NOTE_NV_CUINFO"
        /*0018*/ 	.short	0x0002
        /*001a*/ 	.short	0x0064
        /*001c*/ 	.short	0x0082
	.zero		2


//--------------------- .nv.info                  --------------------------
	.section	.nv.info,"",@"SHT_CUDA_INFO"
	.align	4


	//----- nvinfo : EIATTR_REGCOUNT
	.align		4
        /*0000*/ 	.byte	0x04, 0x2f
        /*0002*/ 	.short	(.L_1 - .L_0)
	.align		4
.L_0:
        /*0004*/ 	.word	index@(_Z5iloopPfS_iS_S_)
        /*0008*/ 	.word	0x00000020


	//----- nvinfo : EIATTR_FRAME_SIZE
	.align		4
.L_1:
        /*000c*/ 	.byte	0x04, 0x11
        /*000e*/ 	.short	(.L_3 - .L_2)
	.align		4
.L_2:
        /*0010*/ 	.word	index@($__internal_0_$__cuda_sm3x_div_rn_noftz_f32_slowpath)
        /*0014*/ 	.word	0x00000000


	//----- nvinfo : EIATTR_FRAME_SIZE
	.align		4
.L_3:
        /*0018*/ 	.byte	0x04, 0x11
        /*001a*/ 	.short	(.L_5 - .L_4)
	.align		4
.L_4:
        /*001c*/ 	.word	index@(_Z5iloopPfS_iS_S_)
        /*0020*/ 	.word	0x00000000


	//----- nvinfo : EIATTR_MIN_STACK_SIZE
	.align		4
.L_5:
        /*0024*/ 	.byte	0x04, 0x12
        /*0026*/ 	.short	(.L_7 - .L_6)
	.align		4
.L_6:
        /*0028*/ 	.word	index@(_Z5iloopPfS_iS_S_)
        /*002c*/ 	.word	0x00000000
.L_7:


//--------------------- .nv.compat                --------------------------
	.section	.nv.compat,"",@"SHT_CUDA_COMPAT_INFO"
	.align	4
        /*0000*/ 	.byte	0x02, 0x09, 0x00, 0x00, 0x02, 0x02, 0x01, 0x00, 0x02, 0x05, 0x05, 0x00, 0x03, 0x07, 0x01, 0x01
        /*0010*/ 	.byte	0x02, 0x03, 0x00, 0x00, 0x02, 0x06, 0x01, 0x00, 0x04, 0x0b, 0x08, 0x00, 0x01, 0x00, 0x00, 0x00
        /*0020*/ 	.byte	0x00, 0x00, 0x00, 0x00


//--------------------- .nv.info._Z5iloopPfS_iS_S_ --------------------------
	.section	.nv.info._Z5iloopPfS_iS_S_,"",@"SHT_CUDA_INFO"
	.sectionflags	@""
	.align	4


	//----- nvinfo : EIATTR_CUDA_API_VERSION
	.align		4
        /*0000*/ 	.byte	0x04, 0x37
        /*0002*/ 	.short	(.L_9 - .L_8)
.L_8:
        /*0004*/ 	.word	0x00000082


	//----- nvinfo : EIATTR_KPARAM_INFO
	.align		4
.L_9:
        /*0008*/ 	.byte	0x04, 0x17
        /*000a*/ 	.short	(.L_11 - .L_10)
.L_10:
        /*000c*/ 	.word	0x00000000
        /*0010*/ 	.short	0x0004
        /*0012*/ 	.short	0x0020
        /*0014*/ 	.byte	0x00, 0xf5, 0x21, 0x00


	//----- nvinfo : EIATTR_KPARAM_INFO
	.align		4
.L_11:
        /*0018*/ 	.byte	0x04, 0x17
        /*001a*/ 	.short	(.L_13 - .L_12)
.L_12:
        /*001c*/ 	.word	0x00000000
        /*0020*/ 	.short	0x0003
        /*0022*/ 	.short	0x0018
        /*0024*/ 	.byte	0x00, 0xf5, 0x21, 0x00


	//----- nvinfo : EIATTR_KPARAM_INFO
	.align		4
.L_13:
        /*0028*/ 	.byte	0x04, 0x17
        /*002a*/ 	.short	(.L_15 - .L_14)
.L_14:
        /*002c*/ 	.word	0x00000000
        /*0030*/ 	.short	0x0002
        /*0032*/ 	.short	0x0010
        /*0034*/ 	.byte	0x00, 0xf0, 0x11, 0x00


	//----- nvinfo : EIATTR_KPARAM_INFO
	.align		4
.L_15:
        /*0038*/ 	.byte	0x04, 0x17
        /*003a*/ 	.short	(.L_17 - .L_16)
.L_16:
        /*003c*/ 	.word	0x00000000
        /*0040*/ 	.short	0x0001
        /*0042*/ 	.short	0x0008
        /*0044*/ 	.byte	0x00, 0xf5, 0x21, 0x00


	//----- nvinfo : EIATTR_KPARAM_INFO
	.align		4
.L_17:
        /*0048*/ 	.byte	0x04, 0x17
        /*004a*/ 	.short	(.L_19 - .L_18)
.L_18:
        /*004c*/ 	.word	0x00000000
        /*0050*/ 	.short	0x0000
        /*0052*/ 	.short	0x0000
        /*0054*/ 	.byte	0x00, 0xf5, 0x21, 0x00


	//----- nvinfo : EIATTR_SPARSE_MMA_MASK
	.align		4
.L_19:
        /*0058*/ 	.byte	0x03, 0x50
        /*005a*/ 	.short	0x0000


	//----- nvinfo : EIATTR_MAXREG_COUNT
	.align		4
        /*005c*/ 	.byte	0x03, 0x1b
        /*005e*/ 	.short	0x00ff


	//----- nvinfo : EIATTR_NUM_BARRIERS
	.align		4
        /*0060*/ 	.byte	0x02, 0x4c
        /*0062*/ 	.byte	0x01
	.zero		1


	//----- nvinfo : EIATTR_MERCURY_ISA_VERSION
	.align		4
        /*0064*/ 	.byte	0x03, 0x5f
        /*0066*/ 	.short	0x0101


	//----- nvinfo : EIATTR_VRC_CTA_INIT_COUNT
	.align		4
        /*0068*/ 	.byte	0x02, 0x4a
	.zero		1
	.zero		1


	//----- nvinfo : EIATTR_EXIT_INSTR_OFFSETS
	.align		4
        /*006c*/ 	.byte	0x04, 0x1c
        /*006e*/ 	.short	(.L_21 - .L_20)


	//   ....[0]....
.L_20:
        /*0070*/ 	.word	0x00000bc0


	//----- nvinfo : EIATTR_CRS_STACK_SIZE
	.align		4
.L_21:
        /*0074*/ 	.byte	0x04, 0x1e
        /*0076*/ 	.short	(.L_23 - .L_22)
.L_22:
        /*0078*/ 	.word	0x00000000


	//----- nvinfo : EIATTR_CBANK_PARAM_SIZE
	.align		4
.L_23:
        /*007c*/ 	.byte	0x03, 0x19
        /*007e*/ 	.short	0x0028


	//----- nvinfo : EIATTR_PARAM_CBANK
	.align		4
        /*0080*/ 	.byte	0x04, 0x0a
        /*0082*/ 	.short	(.L_25 - .L_24)
	.align		4
.L_24:
        /*0084*/ 	.word	index@(.nv.constant0._Z5iloopPfS_iS_S_)
        /*0088*/ 	.short	0x0380
        /*008a*/ 	.short	0x0028


	//----- nvinfo : EIATTR_SW_WAR
	.align		4
.L_25:
        /*008c*/ 	.byte	0x04, 0x36
        /*008e*/ 	.short	(.L_27 - .L_26)
.L_26:
        /*0090*/ 	.word	0x00000008
.L_27:


//--------------------- .nv.callgraph             --------------------------
	.section	.nv.callgraph,"",@"SHT_CUDA_CALLGRAPH"
	.align	4
	.sectionentsize	8
	.align		4
        /*0000*/ 	.word	0x00000000
	.align		4
        /*0004*/ 	.word	0xffffffff
	.align		4
        /*0008*/ 	.word	0x00000000
	.align		4
        /*000c*/ 	.word	0xfffffffe
	.align		4
        /*0010*/ 	.word	0x00000000
	.align		4
        /*0014*/ 	.word	0xfffffffd
	.align		4
        /*0018*/ 	.word	0x00000000
	.align		4
        /*001c*/ 	.word	0xfffffffc


//--------------------- .text._Z5iloopPfS_iS_S_   --------------------------
	.section	.text._Z5iloopPfS_iS_S_,"ax",@progbits
	.align	128
        .global         _Z5iloopPfS_iS_S_
        .type           _Z5iloopPfS_iS_S_,@function
        .size           _Z5iloopPfS_iS_S_,(.L_x_23 - _Z5iloopPfS_iS_S_)
        .other          _Z5iloopPfS_iS_S_,@"STO_CUDA_ENTRY STV_DEFAULT"
_Z5iloopPfS_iS_S_:
.text._Z5iloopPfS_iS_S_:
[----:B------:R-:W-:Y:S01]  /*0000*/  LDC R1, c[0x0][0x37c] ;  /* 0x0000df00ff017b82 */ /* 0x000fe20000000800 */
[----:B------:R-:W0:Y:S01]  /*0010*/  S2R R3, SR_TID.X ;  /* 0x0000000000037919 */ /* 0x000e220000002100 */
[----:B------:R-:W0:Y:S06]  /*0020*/  LDCU UR12, c[0x0][0x390] ;  /* 0x00007200ff0c77ac */ /* 0x000e2c0008000800 */
[----:B------:R-:W1:Y:S01]  /*0030*/  S2UR UR4, SR_CTAID.X ;  /* 0x00000000000479c3 */ /* 0x000e620000002500 */
[----:B------:R-:W-:Y:S01]  /*0040*/  BSSY.RECONVERGENT B0, `(.L_x_0) ;  /* 0x0000011000007945 */ /* 0x000fe20003800200 */
[----:B------:R-:W2:Y:S06]  /*0050*/  LDCU.64 UR10, c[0x0][0x358] ;  /* 0x00006b00ff0a77ac */ /* 0x000eac0008000a00 */
[----:B------:R-:W1:Y:S01]  /*0060*/  LDC R8, c[0x0][0x360] ;  /* 0x0000d800ff087b82 */ /* 0x000e620000000800 */
[----:B0-----:R-:W-:Y:S01]  /*0070*/  ISETP.GE.AND P0, PT, R3, UR12, PT ;  /* 0x0000000c03007c0c */ /* 0x001fe2000bf06270 */
[----:B-1----:R-:W-:-:S12]  /*0080*/  IMAD R2, R8, UR4, R3 ;  /* 0x0000000408027c24 */ /* 0x002fd8000f8e0203 */
[----:B--2---:R-:W-:Y:S05]  /*0090*/  @P0 BRA `(.L_x_1) ;  /* 0x00000000002c0947 */ /* 0x004fea0003800000 */
[----:B------:R-:W0:Y:S01]  /*00a0*/  S2R R5, SR_CgaCtaId ;  /* 0x0000000000057919 */ /* 0x000e220000008800 */
[----:B------:R-:W1:Y:S01]  /*00b0*/  LDC.64 R6, c[0x0][0x398] ;  /* 0x0000e600ff067b82 */ /* 0x000e620000000a00 */
[----:B------:R-:W-:-:S04]  /*00c0*/  MOV R0, 0x400 ;  /* 0x0000040000007802 */ /* 0x000fc80000000f00 */
[----:B0-----:R-:W-:-:S07]  /*00d0*/  LEA R0, R5, R0, 0x18 ;  /* 0x0000000005007211 */ /* 0x001fce00078ec0ff */
.L_x_2:
[----:B01----:R-:W-:-:S06]  /*00e0*/  IMAD.WIDE R4, R3, 0x4, R6 ;  /* 0x0000000403047825 */ /* 0x003fcc00078e0206 */
[----:B------:R-:W2:Y:S01]  /*00f0*/  LDG.E R4, desc[UR10][R4.64] ;  /* 0x0000000a04047981 */ /* 0x000ea2000c1e1900 */
[----:B------:R-:W-:Y:S01]  /*0100*/  LEA R9, R3, R0, 0x2 ;  /* 0x0000000003097211 */ /* 0x000fe200078e10ff */
[----:B------:R-:W-:-:S05]  /*0110*/  IMAD.IADD R3, R8, 0x1, R3 ;  /* 0x0000000108037824 */ /* 0x000fca00078e0203 */
[----:B------:R-:W-:Y:S01]  /*0120*/  ISETP.GE.AND P0, PT, R3, UR12, PT ;  /* 0x0000000c03007c0c */ /* 0x000fe2000bf06270 */
[----:B--2---:R0:W-:-:S12]  /*0130*/  STS [R9], R4 ;  /* 0x0000000409007388 */ /* 0x0041d80000000800 */
[----:B------:R-:W-:Y:S05]  /*0140*/  @!P0 BRA `(.L_x_2) ;  /* 0xfffffffc00e48947 */ /* 0x000fea000383ffff */
.L_x_1:
[----:B------:R-:W-:Y:S05]  /*0150*/  BSYNC.RECONVERGENT B0 ;  /* 0x0000000000007941 */ /* 0x000fea0003800200 */
.L_x_0:
[----:B------:R-:W-:Y:S01]  /*0160*/  BAR.SYNC.DEFER_BLOCKING 0x0 ;  /* 0x0000000000007b1d */ /* 0x000fe20000010000 */
[----:B------:R-:W-:Y:S01]  /*0170*/  UISETP.GE.AND UP0, UPT, UR12, 0x1, UPT ;  /* 0x000000010c00788c */ /* 0x000fe2000bf06270 */
[----:B------:R-:W-:-:S08]  /*0180*/  HFMA2 R15, -RZ, RZ, 0, 0 ;  /* 0x00000000ff0f7431 */ /* 0x000fd000000001ff */
[----:B------:R-:W-:Y:S05]  /*0190*/  BRA.U !UP0, `(.L_x_3) ;  /* 0x0000000908107547 */ /* 0x000fea000b800000 */
[----:B------:R-:W-:Y:S02]  /*01a0*/  UISETP.GE.U32.AND UP1, UPT, UR12, 0x10, UPT ;  /* 0x000000100c00788c */ /* 0x000fe4000bf26070 */
[----:B------:R-:W-:Y:S01]  /*01b0*/  IMAD R3, R2, UR12, RZ ;  /* 0x0000000c02037c24 */ /* 0x000fe2000f8e02ff */
[----:B------:R-:W-:Y:S01]  /*01c0*/  ULOP3.LUT UR9, UR12, 0xf, URZ, 0xc0, !UPT ;  /* 0x0000000f0c097892 */ /* 0x000fe2000f8ec0ff */
[----:B------:R-:W-:Y:S01]  /*01d0*/  IMAD.MOV.U32 R15, RZ, RZ, RZ ;  /* 0x000000ffff0f7224 */ /* 0x000fe200078e00ff */
[----:B------:R-:W-:Y:S02]  /*01e0*/  UMOV UR4, URZ ;  /* 0x000000ff00047c82 */ /* 0x000fe40008000000 */
[----:B------:R-:W-:Y:S02]  /*01f0*/  UISETP.NE.AND UP0, UPT, UR9, URZ, UPT ;  /* 0x000000ff0900728c */ /* 0x000fe4000bf05270 */
[----:B------:R-:W-:Y:S09]  /*0200*/  BRA.U !UP1, `(.L_x_4) ;  /* 0x0000000109dc7547 */ /* 0x000ff2000b800000 */
[----:B------:R-:W1:Y:S01]  /*0210*/  S2UR UR8, SR_CgaCtaId ;  /* 0x00000000000879c3 */ /* 0x000e620000008800 */
[----:B------:R-:W2:Y:S01]  /*0220*/  LDCU.64 UR6, c[0x0][0x380] ;  /* 0x00007000ff0677ac */ /* 0x000ea20008000a00 */
[----:B------:R-:W-:Y:S01]  /*0230*/  MOV R15, RZ ;  /* 0x000000ff000f7202 */ /* 0x000fe20000000f00 */
[----:B------:R-:W-:Y:S01]  /*0240*/  IMAD.MOV.U32 R0, RZ, RZ, R3 ;  /* 0x000000ffff007224 */ /* 0x000fe200078e0003 */
[----:B------:R-:W-:Y:S01]  /*0250*/  UMOV UR5, 0x400 ;  /* 0x0000040000057882 */ /* 0x000fe20000000000 */
[----:B------:R-:W-:Y:S02]  /*0260*/  ULOP3.LUT UR4, UR12, 0x7ffffff0, URZ, 0xc0, !UPT ;  /* 0x7ffffff00c047892 */ /* 0x000fe4000f8ec0ff */
[----:B--2---:R-:W-:-:S04]  /*0270*/  UIADD3 UR6, UP1, UPT, UR6, 0x20, URZ ;  /* 0x0000002006067890 */ /* 0x004fc8000ff3e0ff */
[----:B------:R-:W-:Y:S02]  /*0280*/  UIADD3.X UR7, UPT, UPT, URZ, UR7, URZ, UP1, !UPT ;  /* 0x00000007ff077290 */ /* 0x000fe40008ffe4ff */
[----:B-1----:R-:W-:Y:S02]  /*0290*/  ULEA UR5, UR8, UR5, 0x18 ;  /* 0x0000000508057291 */ /* 0x002fe4000f8ec0ff */
[----:B------:R-:W-:Y:S02]  /*02a0*/  UIADD3 UR8, UPT, UPT, -UR4, URZ, URZ ;  /* 0x000000ff04087290 */ /* 0x000fe4000fffe1ff */
[----:B------:R-:W-:-:S12]  /*02b0*/  UIADD3 UR5, UPT, UPT, UR5, 0x20, URZ ;  /* 0x0000002005057890 */ /* 0x000fd8000fffe0ff */
.L_x_5:
[----:B------:R-:W-:Y:S01]  /*02c0*/  MOV R26, UR6 ;  /* 0x00000006001a7c02 */ /* 0x000fe20008000f00 */
[----:B------:R-:W-:Y:S01]  /*02d0*/  IMAD.U32 R27, RZ, RZ, UR7 ;  /* 0x00000007ff1b7e24 */ /* 0x000fe2000f8e00ff */
[----:B0-----:R-:W0:Y:S03]  /*02e0*/  LDS.128 R8, [UR5+-0x20] ;  /* 0xffffe005ff087984 */ /* 0x001e260008000c00 */
[----:B------:R-:W-:-:S05]  /*02f0*/  IMAD.WIDE R26, R0, 0x4, R26 ;  /* 0x00000004001a7825 */ /* 0x000fca00078e021a */
[----:B------:R-:W0:Y:S04]  /*0300*/  LDG.E R4, desc[UR10][R26.64+-0x20] ;  /* 0xffffe00a1a047981 */ /* 0x000e28000c1e1900 */
[----:B------:R-:W2:Y:S04]  /*0310*/  LDG.E R5, desc[UR10][R26.64+-0x1c] ;  /* 0xffffe40a1a057981 */ /* 0x000ea8000c1e1900 */
[----:B------:R-:W3:Y:S04]  /*0320*/  LDG.E R29, desc[UR10][R26.64+-0x18] ;  /* 0xffffe80a1a1d7981 */ /* 0x000ee8000c1e1900 */
[----:B------:R-:W4:Y:S04]  /*0330*/  LDG.E R14, desc[UR10][R26.64+-0x14] ;  /* 0xffffec0a1a0e7981 */ /* 0x000f28000c1e1900 */
[----:B------:R-:W5:Y:S04]  /*0340*/  LDG.E R13, desc[UR10][R26.64+-0x10] ;  /* 0xfffff00a1a0d7981 */ /* 0x000f68000c1e1900 */
        /* <DEDUP_REMOVED lines=10> */
[----:B------:R-:W5:Y:S01]  /*03f0*/  LDG.E R24, desc[UR10][R26.64+0x1c] ;  /* 0x00001c0a1a187981 */ /* 0x000f62000c1e1900 */
[----:B------:R-:W-:Y:S01]  /*0400*/  UIADD3 UR8, UPT, UPT, UR8, 0x10, URZ ;  /* 0x0000001008087890 */ /* 0x000fe2000fffe0ff */
[----:B------:R-:W-:-:S03]  /*0410*/  IADD3 R0, PT, PT, R0, 0x10, RZ ;  /* 0x0000001000007810 */ /* 0x000fc60007ffe0ff */
[----:B------:R-:W-:Y:S01]  /*0420*/  UISETP.NE.AND UP1, UPT, UR8, URZ, UPT ;  /* 0x000000ff0800728c */ /* 0x000fe2000bf25270 */
[----:B0-----:R-:W-:-:S04]  /*0430*/  FFMA R4, R4, R8, R15 ;  /* 0x0000000804047223 */ /* 0x001fc8000000000f */
[----:B--2---:R-:W-:Y:S02]  /*0440*/  FFMA R9, R9, R5, R4 ;  /* 0x0000000509097223 */ /* 0x004fe40000000004 */
[----:B------:R-:W5:Y:S02]  /*0450*/  LDS.128 R4, [UR5+-0x10] ;  /* 0xfffff005ff047984 */ /* 0x000f640008000c00 */
[----:B---3--:R-:W-:-:S04]  /*0460*/  FFMA R10, R10, R29, R9 ;  /* 0x0000001d0a0a7223 */ /* 0x008fc80000000009 */
[----:B----4-:R-:W-:Y:S02]  /*0470*/  FFMA R14, R11, R14, R10 ;  /* 0x0000000e0b0e7223 */ /* 0x010fe4000000000a */
[----:B------:R-:W0:Y:S02]  /*0480*/  LDS.128 R8, [UR5] ;  /* 0x00000005ff087984 */ /* 0x000e240008000c00 */
[----:B-----5:R-:W-:-:S04]  /*0490*/  FFMA R4, R13, R4, R14 ;  /* 0x000000040d047223 */ /* 0x020fc8000000000e */
[----:B------:R-:W-:Y:S02]  /*04a0*/  FFMA R5, R5, R12, R4 ;  /* 0x0000000c05057223 */ /* 0x000fe40000000004 */
[----:B------:R-:W1:Y:S01]  /*04b0*/  LDS.128 R12, [UR5+0x10] ;  /* 0x00001005ff0c7984 */ /* 0x000e620008000c00 */
[----:B------:R-:W-:Y:S01]  /*04c0*/  UIADD3 UR5, UPT, UPT, UR5, 0x40, URZ ;  /* 0x0000004005057890 */ /* 0x000fe2000fffe0ff */
[----:B------:R-:W-:-:S04]  /*04d0*/  FFMA R6, R6, R17, R5 ;  /* 0x0000001106067223 */ /* 0x000fc80000000005 */
[----:B------:R-:W-:-:S04]  /*04e0*/  FFMA R6, R7, R16, R6 ;  /* 0x0000001007067223 */ /* 0x000fc80000000006 */
[----:B0-----:R-:W-:-:S04]  /*04f0*/  FFMA R6, R19, R8, R6 ;  /* 0x0000000813067223 */ /* 0x001fc80000000006 */
[----:B------:R-:W-:-:S04]  /*0500*/  FFMA R9, R9, R18, R6 ;  /* 0x0000001209097223 */ /* 0x000fc80000000006 */
[----:B------:R-:W-:-:S04]  /*0510*/  FFMA R10, R10, R21, R9 ;  /* 0x000000150a0a7223 */ /* 0x000fc80000000009 */
[----:B------:R-:W-:-:S04]  /*0520*/  FFMA R10, R11, R20, R10 ;  /* 0x000000140b0a7223 */ /* 0x000fc8000000000a */
[----:B-1----:R-:W-:-:S04]  /*0530*/  FFMA R10, R23, R12, R10 ;  /* 0x0000000c170a7223 */ /* 0x002fc8000000000a */
[----:B------:R-:W-:-:S04]  /*0540*/  FFMA R13, R13, R22, R10 ;  /* 0x000000160d0d7223 */ /* 0x000fc8000000000a */
[----:B------:R-:W-:-:S04]  /*0550*/  FFMA R14, R14, R25, R13 ;  /* 0x000000190e0e7223 */ /* 0x000fc8000000000d */
[----:B------:R-:W-:Y:S01]  /*0560*/  FFMA R15, R15, R24, R14 ;  /* 0x000000180f0f7223 */ /* 0x000fe2000000000e */
[----:B------:R-:W-:Y:S06]  /*0570*/  BRA.U UP1, `(.L_x_5) ;  /* 0xfffffffd01507547 */ /* 0x000fec000b83ffff */
.L_x_4:
[----:B------:R-:W-:Y:S05]  /*0580*/  BRA.U !UP0, `(.L_x_3) ;  /* 0x0000000508147547 */ /* 0x000fea000b800000 */
[----:B------:R-:W-:Y:S02]  /*0590*/  UISETP.GE.U32.AND UP0, UPT, UR9, 0x8, UPT ;  /* 0x000000080900788c */ /* 0x000fe4000bf06070 */
[----:B------:R-:W-:-:S04]  /*05a0*/  ULOP3.LUT UR7, UR12, 0x7, URZ, 0xc0, !UPT ;  /* 0x000000070c077892 */ /* 0x000fc8000f8ec0ff */
[----:B------:R-:W-:-:S03]  /*05b0*/  UISETP.NE.AND UP1, UPT, UR7, URZ, UPT ;  /* 0x000000ff0700728c */ /* 0x000fc6000bf25270 */
[----:B------:R-:W-:Y:S08]  /*05c0*/  BRA.U !UP0, `(.L_x_6) ;  /* 0x0000000108687547 */ /* 0x000ff0000b800000 */
[----:B------:R-:W1:Y:S01]  /*05d0*/  LDC.64 R12, c[0x0][0x380] ;  /* 0x0000e000ff0c7b82 */ /* 0x000e620000000a00 */
[----:B------:R-:W-:-:S04]  /*05e0*/  VIADD R5, R3, UR4 ;  /* 0x0000000403057c36 */ /* 0x000fc80008000000 */
[----:B-1----:R-:W-:-:S05]  /*05f0*/  IMAD.WIDE R12, R5, 0x4, R12 ;  /* 0x00000004050c7825 */ /* 0x002fca00078e020c */
[----:B------:R-:W2:Y:S04]  /*0600*/  LDG.E R0, desc[UR10][R12.64] ;  /* 0x0000000a0c007981 */ /* 0x000ea8000c1e1900 */
[----:B------:R-:W3:Y:S04]  /*0610*/  LDG.E R17, desc[UR10][R12.64+0x4] ;  /* 0x0000040a0c117981 */ /* 0x000ee8000c1e1900 */
[----:B------:R-:W4:Y:S04]  /*0620*/  LDG.E R14, desc[UR10][R12.64+0x8] ;  /* 0x0000080a0c0e7981 */ /* 0x000f28000c1e1900 */
[----:B------:R-:W5:Y:S04]  /*0630*/  LDG.E R19, desc[UR10][R12.64+0xc] ;  /* 0x00000c0a0c137981 */ /* 0x000f68000c1e1900 */
[----:B------:R-:W5:Y:S04]  /*0640*/  LDG.E R16, desc[UR10][R12.64+0x10] ;  /* 0x0000100a0c107981 */ /* 0x000f68000c1e1900 */
[----:B------:R-:W5:Y:S04]  /*0650*/  LDG.E R21, desc[UR10][R12.64+0x14] ;  /* 0x0000140a0c157981 */ /* 0x000f68000c1e1900 */
[----:B------:R-:W5:Y:S04]  /*0660*/  LDG.E R18, desc[UR10][R12.64+0x18] ;  /* 0x0000180a0c127981 */ /* 0x000f68000c1e1900 */
[----:B------:R-:W5:Y:S01]  /*0670*/  LDG.E R23, desc[UR10][R12.64+0x1c] ;  /* 0x00001c0a0c177981 */ /* 0x000f62000c1e1900 */
[----:B------:R-:W1:Y:S01]  /*0680*/  S2UR UR6, SR_CgaCtaId ;  /* 0x00000000000679c3 */ /* 0x000e620000008800 */
[----:B------:R-:W-:-:S02]  /*0690*/  UMOV UR5, 0x400 ;  /* 0x0000040000057882 */ /* 0x000fc40000000000 */
[----:B-1----:R-:W-:-:S04]  /*06a0*/  ULEA UR5, UR6, UR5, 0x18 ;  /* 0x0000000506057291 */ /* 0x002fc8000f8ec0ff */
[----:B------:R-:W-:Y:S02]  /*06b0*/  ULEA UR5, UR4, UR5, 0x2 ;  /* 0x0000000504057291 */ /* 0x000fe4000f8e10ff */
[----:B------:R-:W-:-:S07]  /*06c0*/  UIADD3 UR4, UPT, UPT, UR4, 0x8, URZ ;  /* 0x0000000804047890 */ /* 0x000fce000fffe0ff */
[----:B0-----:R-:W2:Y:S04]  /*06d0*/  LDS.128 R8, [UR5] ;  /* 0x00000005ff087984 */ /* 0x001ea80008000c00 */
[----:B------:R-:W0:Y:S01]  /*06e0*/  LDS.128 R4, [UR5+0x10] ;  /* 0x00001005ff047984 */ /* 0x000e220008000c00 */
[----:B--2---:R-:W-:-:S04]  /*06f0*/  FFMA R0, R0, R8, R15 ;  /* 0x0000000800007223 */ /* 0x004fc8000000000f */
[----:B---3--:R-:W-:-:S04]  /*0700*/  FFMA R9, R17, R9, R0 ;  /* 0x0000000911097223 */ /* 0x008fc80000000000 */
[----:B----4-:R-:W-:-:S04]  /*0710*/  FFMA R10, R14, R10, R9 ;  /* 0x0000000a0e0a7223 */ /* 0x010fc80000000009 */
[----:B-----5:R-:W-:-:S04]  /*0720*/  FFMA R11, R19, R11, R10 ;  /* 0x0000000b130b7223 */ /* 0x020fc8000000000a */
[----:B0-----:R-:W-:-:S04]  /*0730*/  FFMA R4, R16, R4, R11 ;  /* 0x0000000410047223 */ /* 0x001fc8000000000b */
[----:B------:R-:W-:-:S04]  /*0740*/  FFMA R5, R21, R5, R4 ;  /* 0x0000000515057223 */ /* 0x000fc80000000004 */
[----:B------:R-:W-:-:S04]  /*0750*/  FFMA R6, R18, R6, R5 ;  /* 0x0000000612067223 */ /* 0x000fc80000000005 */
[----:B------:R-:W-:-:S07]  /*0760*/  FFMA R15, R23, R7, R6 ;  /* 0x00000007170f7223 */ /* 0x000fce0000000006 */
.L_x_6:
[----:B------:R-:W-:Y:S05]  /*0770*/  BRA.U !UP1, `(.L_x_3) ;  /* 0x0000000109987547 */ /* 0x000fea000b800000 */
[----:B------:R-:W-:Y:S02]  /*0780*/  UISETP.GE.U32.AND UP0, UPT, UR7, 0x4, UPT ;  /* 0x000000040700788c */ /* 0x000fe4000bf06070 */
[----:B------:R-:W-:-:S04]  /*0790*/  ULOP3.LUT UR5, UR12, 0x3, URZ, 0xc0, !UPT ;  /* 0x000000030c057892 */ /* 0x000fc8000f8ec0ff */
[----:B------:R-:W-:-:S03]  /*07a0*/  UISETP.NE.AND UP1, UPT, UR5, URZ, UPT ;  /* 0x000000ff0500728c */ /* 0x000fc6000bf25270 */
[----:B------:R-:W-:Y:S08]  /*07b0*/  BRA.U !UP0, `(.L_x_7) ;  /* 0x0000000108447547 */ /* 0x000ff0000b800000 */
[----:B0-----:R-:W0:Y:S01]  /*07c0*/  LDC.64 R4, c[0x0][0x380] ;  /* 0x0000e000ff047b82 */ /* 0x001e220000000a00 */
[----:B------:R-:W-:-:S05]  /*07d0*/  IADD3 R9, PT, PT, R3, UR4, RZ ;  /* 0x0000000403097c10 */ /* 0x000fca000fffe0ff */
[----:B0-----:R-:W-:-:S05]  /*07e0*/  IMAD.WIDE R8, R9, 0x4, R4 ;  /* 0x0000000409087825 */ /* 0x001fca00078e0204 */
[----:B------:R-:W2:Y:S04]  /*07f0*/  LDG.E R0, desc[UR10][R8.64] ;  /* 0x0000000a08007981 */ /* 0x000ea8000c1e1900 */
[----:B------:R-:W3:Y:S04]  /*0800*/  LDG.E R11, desc[UR10][R8.64+0x4] ;  /* 0x0000040a080b7981 */ /* 0x000ee8000c1e1900 */
[----:B------:R-:W4:Y:S04]  /*0810*/  LDG.E R10, desc[UR10][R8.64+0x8] ;  /* 0x0000080a080a7981 */ /* 0x000f28000c1e1900 */
[----:B------:R-:W5:Y:S01]  /*0820*/  LDG.E R13, desc[UR10][R8.64+0xc] ;  /* 0x00000c0a080d7981 */ /* 0x000f62000c1e1900 */
[----:B------:R-:W0:Y:S01]  /*0830*/  S2UR UR7, SR_CgaCtaId ;  /* 0x00000000000779c3 */ /* 0x000e220000008800 */
[----:B------:R-:W-:-:S02]  /*0840*/  UMOV UR6, 0x400 ;  /* 0x0000040000067882 */ /* 0x000fc40000000000 */
[----:B0-----:R-:W-:-:S04]  /*0850*/  ULEA UR6, UR7, UR6, 0x18 ;  /* 0x0000000607067291 */ /* 0x001fc8000f8ec0ff */
[----:B------:R-:W-:Y:S02]  /*0860*/  ULEA UR6, UR4, UR6, 0x2 ;  /* 0x0000000604067291 */ /* 0x000fe4000f8e10ff */
[----:B------:R-:W-:-:S07]  /*0870*/  UIADD3 UR4, UPT, UPT, UR4, 0x4, URZ ;  /* 0x0000000404047890 */ /* 0x000fce000fffe0ff */
[----:B------:R-:W2:Y:S02]  /*0880*/  LDS.128 R4, [UR6] ;  /* 0x00000006ff047984 */ /* 0x000ea40008000c00 */
[----:B--2---:R-:W-:-:S04]  /*0890*/  FFMA R0, R0, R4, R15 ;  /* 0x0000000400007223 */ /* 0x004fc8000000000f */
[----:B---3--:R-:W-:-:S04]  /*08a0*/  FFMA R5, R11, R5, R0 ;  /* 0x000000050b057223 */ /* 0x008fc80000000000 */
[----:B----4-:R-:W-:-:S04]  /*08b0*/  FFMA R6, R10, R6, R5 ;  /* 0x000000060a067223 */ /* 0x010fc80000000005 */
[----:B-----5:R-:W-:-:S07]  /*08c0*/  FFMA R15, R13, R7, R6 ;  /* 0x000000070d0f7223 */ /* 0x020fce0000000006 */
.L_x_7:
[----:B------:R-:W-:Y:S05]  /*08d0*/  BRA.U !UP1, `(.L_x_3) ;  /* 0x0000000109407547 */ /* 0x000fea000b800000 */
[----:B------:R-:W1:Y:S01]  /*08e0*/  S2UR UR7, SR_CgaCtaId ;  /* 0x00000000000779c3 */ /* 0x000e620000008800 */
[----:B------:R-:W-:Y:S01]  /*08f0*/  UMOV UR6, 0x400 ;  /* 0x0000040000067882 */ /* 0x000fe20000000000 */
[----:B------:R-:W-:-:S06]  /*0900*/  VIADD R3, R3, UR4 ;  /* 0x0000000403037c36 */ /* 0x000fcc0008000000 */
[----:B------:R-:W2:Y:S01]  /*0910*/  LDC.64 R6, c[0x0][0x380] ;  /* 0x0000e000ff067b82 */ /* 0x000ea20000000a00 */
[----:B-1----:R-:W-:Y:S02]  /*0920*/  ULEA UR7, UR7, UR6, 0x18 ;  /* 0x0000000607077291 */ /* 0x002fe4000f8ec0ff */
[----:B------:R-:W-:Y:S02]  /*0930*/  UIADD3 UR6, UPT, UPT, -UR5, URZ, URZ ;  /* 0x000000ff05067290 */ /* 0x000fe4000fffe1ff */
[----:B------:R-:W-:-:S12]  /*0940*/  ULEA UR5, UR4, UR7, 0x2 ;  /* 0x0000000704057291 */ /* 0x000fd8000f8e10ff */
.L_x_8:
[C---:B0-2---:R-:W-:Y:S01]  /*0950*/  IMAD.WIDE R4, R3.reuse, 0x4, R6 ;  /* 0x0000000403047825 */ /* 0x045fe200078e0206 */
[----:B------:R-:W0:Y:S05]  /*0960*/  LDS R0, [UR5] ;  /* 0x00000005ff007984 */ /* 0x000e2a0008000800 */
[----:B------:R-:W0:Y:S01]  /*0970*/  LDG.E R4, desc[UR10][R4.64] ;  /* 0x0000000a04047981 */ /* 0x000e22000c1e1900 */
[----:B------:R-:W-:Y:S01]  /*0980*/  UIADD3 UR6, UPT, UPT, UR6, 0x1, URZ ;  /* 0x0000000106067890 */ /* 0x000fe2000fffe0ff */
[----:B------:R-:W-:Y:S01]  /*0990*/  IADD3 R3, PT, PT, R3, 0x1, RZ ;  /* 0x0000000103037810 */ /* 0x000fe20007ffe0ff */
[----:B------:R-:W-:Y:S02]  /*09a0*/  UIADD3 UR5, UPT, UPT, UR5, 0x4, URZ ;  /* 0x0000000405057890 */ /* 0x000fe4000fffe0ff */
[----:B------:R-:W-:Y:S01]  /*09b0*/  UISETP.NE.AND UP0, UPT, UR6, URZ, UPT ;  /* 0x000000ff0600728c */ /* 0x000fe2000bf05270 */
[----:B0-----:R-:W-:-:S08]  /*09c0*/  FFMA R15, R4, R0, R15 ;  /* 0x00000000040f7223 */ /* 0x001fd0000000000f */
[----:B------:R-:W-:Y:S05]  /*09d0*/  BRA.U UP0, `(.L_x_8) ;  /* 0xfffffffd00dc7547 */ /* 0x000fea000b83ffff */
.L_x_3:
[----:B0-----:R-:W0:Y:S01]  /*09e0*/  LDC.64 R8, c[0x0][0x380] ;  /* 0x0000e000ff087b82 */ /* 0x001e220000000a00 */
[----:B------:R-:W-:-:S07]  /*09f0*/  IMAD R3, R2, UR12, R2 ;  /* 0x0000000c02037c24 */ /* 0x000fce000f8e0202 */
[----:B------:R-:W1:Y:S01]  /*0a00*/  LDC.64 R6, c[0x0][0x388] ;  /* 0x0000e200ff067b82 */ /* 0x000e620000000a00 */
[----:B0-----:R-:W-:-:S05]  /*0a10*/  IMAD.WIDE R8, R3, 0x4, R8 ;  /* 0x0000000403087825 */ /* 0x001fca00078e0208 */
[----:B------:R-:W2:Y:S01]  /*0a20*/  LDG.E R3, desc[UR10][R8.64] ;  /* 0x0000000a08037981 */ /* 0x000ea2000c1e1900 */
[----:B-1----:R-:W-:-:S05]  /*0a30*/  IMAD.WIDE R6, R2, 0x4, R6 ;  /* 0x0000000402067825 */ /* 0x002fca00078e0206 */
[----:B------:R-:W3:Y:S01]  /*0a40*/  LDG.E R0, desc[UR10][R6.64] ;  /* 0x0000000a06007981 */ /* 0x000ee2000c1e1900 */
[----:B------:R-:W0:Y:S01]  /*0a50*/  S2UR UR5, SR_CgaCtaId ;  /* 0x00000000000579c3 */ /* 0x000e220000008800 */
[----:B------:R-:W-:Y:S01]  /*0a60*/  UMOV UR4, 0x400 ;  /* 0x0000040000047882 */ /* 0x000fe20000000000 */
[----:B------:R-:W-:Y:S01]  /*0a70*/  BSSY.RECONVERGENT B0, `(.L_x_9) ;  /* 0x0000010000007945 */ /* 0x000fe20003800200 */
[----:B0-----:R-:W-:-:S06]  /*0a80*/  ULEA UR4, UR5, UR4, 0x18 ;  /* 0x0000000405047291 */ /* 0x001fcc000f8ec0ff */
[----:B------:R-:W-:-:S06]  /*0a90*/  LEA R4, R2, UR4, 0x2 ;  /* 0x0000000402047c11 */ /* 0x000fcc000f8e10ff */
[----:B------:R-:W0:Y:S01]  /*0aa0*/  LDS R4, [R4] ;  /* 0x0000000004047984 */ /* 0x000e220000000800 */
[----:B--2---:R-:W1:Y:S01]  /*0ab0*/  MUFU.RCP R10, R3 ;  /* 0x00000003000a7308 */ /* 0x004e620000001000 */
[----:B---3--:R-:W-:-:S07]  /*0ac0*/  FADD R0, R0, -R15 ;  /* 0x8000000f00007221 */ /* 0x008fce0000000000 */
[----:B------:R-:W2:Y:S01]  /*0ad0*/  FCHK P0, R0, R3 ;  /* 0x0000000300007302 */ /* 0x000ea20000000000 */
[----:B-1----:R-:W-:-:S04]  /*0ae0*/  FFMA R5, -R3, R10, 1 ;  /* 0x3f80000003057423 */ /* 0x002fc8000000010a */
[----:B------:R-:W-:-:S04]  /*0af0*/  FFMA R5, R10, R5, R10 ;  /* 0x000000050a057223 */ /* 0x000fc8000000000a */
[----:B------:R-:W-:-:S04]  /*0b00*/  FFMA R6, R0, R5, RZ ;  /* 0x0000000500067223 */ /* 0x000fc800000000ff */
[----:B------:R-:W-:-:S04]  /*0b10*/  FFMA R7, -R3, R6, R0 ;  /* 0x0000000603077223 */ /* 0x000fc80000000100 */
[----:B------:R-:W-:Y:S01]  /*0b20*/  FFMA R5, R5, R7, R6 ;  /* 0x0000000705057223 */ /* 0x000fe20000000006 */
[----:B0-2---:R-:W-:Y:S06]  /*0b30*/  @!P0 BRA `(.L_x_10) ;  /* 0x00000000000c8947 */ /* 0x005fec0003800000 */
[----:B------:R-:W-:-:S07]  /*0b40*/  MOV R6, 0xb60 ;  /* 0x00000b6000067802 */ /* 0x000fce0000000f00 */
[----:B------:R-:W-:Y:S05]  /*0b50*/  CALL.REL.NOINC `($__internal_0_$__cuda_sm3x_div_rn_noftz_f32_slowpath) ;  /* 0x00000000001c7944 */ /* 0x000fea0003c00000 */
[----:B------:R-:W-:-:S07]  /*0b60*/  MOV R5, R0 ;  /* 0x0000000000057202 */ /* 0x000fce0000000f00 */
.L_x_10:
[----:B------:R-:W-:Y:S05]  /*0b70*/  BSYNC.RECONVERGENT B0 ;  /* 0x0000000000007941 */ /* 0x000fea0003800200 */
.L_x_9:
[----:B------:R-:W0:Y:S01]  /*0b80*/  LDC.64 R6, c[0x0][0x3a0] ;  /* 0x0000e800ff067b82 */ /* 0x000e220000000a00 */
[----:B------:R-:W-:Y:S01]  /*0b90*/  FADD R5, R4, R5 ;  /* 0x0000000504057221 */ /* 0x000fe20000000000 */
[----:B0-----:R-:W-:-:S05]  /*0ba0*/  IMAD.WIDE R2, R2, 0x4, R6 ;  /* 0x0000000402027825 */ /* 0x001fca00078e0206 */
[----:B------:R-:W-:Y:S01]  /*0bb0*/  STG.E desc[UR10][R2.64], R5 ;  /* 0x0000000502007986 */ /* 0x000fe2000c10190a */
[----:B------:R-:W-:Y:S05]  /*0bc0*/  EXIT ;  /* 0x000000000000794d */ /* 0x000fea0003800000 */
        .weak           $__internal_0_$__cuda_sm3x_div_rn_noftz_f32_slowpath
        .type           $__internal_0_$__cuda_sm3x_div_rn_noftz_f32_slowpath,@function
        .size           $__internal_0_$__cuda_sm3x_div_rn_noftz_f32_slowpath,(.L_x_23 - $__internal_0_$__cuda_sm3x_div_rn_noftz_f32_slowpath)
$__internal_0_$__cuda_sm3x_div_rn_noftz_f32_slowpath:
[--C-:B------:R-:W-:Y:S01]  /*0bd0*/  SHF.R.U32.HI R7, RZ, 0x17, R3.reuse ;  /* 0x00000017ff077819 */ /* 0x100fe20000011603 */
[----:B------:R-:W-:Y:S01]  /*0be0*/  BSSY.RECONVERGENT B1, `(.L_x_11) ;  /* 0x0000064000017945 */ /* 0x000fe20003800200 */
[----:B------:R-:W-:Y:S01]  /*0bf0*/  SHF.R.U32.HI R5, RZ, 0x17, R0 ;  /* 0x00000017ff057819 */ /* 0x000fe20000011600 */
[----:B------:R-:W-:Y:S01]  /*0c00*/  IMAD.MOV.U32 R8, RZ, RZ, R3 ;  /* 0x000000ffff087224 */ /* 0x000fe200078e0003 */
[----:B------:R-:W-:Y:S02]  /*0c10*/  LOP3.LUT R7, R7, 0xff, RZ, 0xc0, !PT ;  /* 0x000000ff07077812 */ /* 0x000fe400078ec0ff */
[----:B------:R-:W-:Y:S02]  /*0c20*/  LOP3.LUT R12, R5, 0xff, RZ, 0xc0, !PT ;  /* 0x000000ff050c7812 */ /* 0x000fe400078ec0ff */
[----:B------:R-:W-:Y:S01]  /*0c30*/  MOV R5, R0 ;  /* 0x0000000000057202 */ /* 0x000fe20000000f00 */
[----:B------:R-:W-:Y:S01]  /*0c40*/  VIADD R10, R7, 0xffffffff ;  /* 0xffffffff070a7836 */ /* 0x000fe20000000000 */
[----:B------:R-:W-:-:S04]  /*0c50*/  IADD3 R11, PT, PT, R12, -0x1, RZ ;  /* 0xffffffff0c0b7810 */ /* 0x000fc80007ffe0ff */
[----:B------:R-:W-:-:S04]  /*0c60*/  ISETP.GT.U32.AND P0, PT, R10, 0xfd, PT ;  /* 0x000000fd0a00780c */ /* 0x000fc80003f04070 */
[----:B------:R-:W-:-:S13]  /*0c70*/  ISETP.GT.U32.OR P0, PT, R11, 0xfd, P0 ;  /* 0x000000fd0b00780c */ /* 0x000fda0000704470 */
[----:B------:R-:W-:Y:S01]  /*0c80*/  @!P0 MOV R9, RZ ;  /* 0x000000ff00098202 */ /* 0x000fe20000000f00 */
[----:B------:R-:W-:Y:S06]  /*0c90*/  @!P0 BRA `(.L_x_12) ;  /* 0x00000000005c8947 */ /* 0x000fec0003800000 */
[----:B------:R-:W-:Y:S02]  /*0ca0*/  FSETP.GTU.FTZ.AND P0, PT, |R0|, +INF , PT ;  /* 0x7f8000000000780b */ /* 0x000fe40003f1c200 */
[----:B------:R-:W-:-:S04]  /*0cb0*/  FSETP.GTU.FTZ.AND P1, PT, |R3|, +INF , PT ;  /* 0x7f8000000300780b */ /* 0x000fc80003f3c200 */
[----:B------:R-:W-:-:S13]  /*0cc0*/  PLOP3.LUT P0, PT, P0, P1, PT, 0xf8, 0x8f ;  /* 0x00000000008f781c */ /* 0x000fda0000703f70 */
[----:B------:R-:W-:Y:S05]  /*0cd0*/  @P0 BRA `(.L_x_13) ;  /* 0x00000004004c0947 */ /* 0x000fea0003800000 */
[----:B------:R-:W-:-:S13]  /*0ce0*/  LOP3.LUT P0, RZ, R8, 0x7fffffff, R5, 0xc8, !PT ;  /* 0x7fffffff08ff7812 */ /* 0x000fda000780c805 */
[----:B------:R-:W-:Y:S05]  /*0cf0*/  @!P0 BRA `(.L_x_14) ;  /* 0x00000004003c8947 */ /* 0x000fea0003800000 */
[C---:B------:R-:W-:Y:S02]  /*0d00*/  FSETP.NEU.FTZ.AND P2, PT, |R0|.reuse, +INF , PT ;  /* 0x7f8000000000780b */ /* 0x040fe40003f5d200 */
[----:B------:R-:W-:Y:S02]  /*0d10*/  FSETP.NEU.FTZ.AND P1, PT, |R3|, +INF , PT ;  /* 0x7f8000000300780b */ /* 0x000fe40003f3d200 */
[----:B------:R-:W-:-:S11]  /*0d20*/  FSETP.NEU.FTZ.AND P0, PT, |R0|, +INF , PT ;  /* 0x7f8000000000780b */ /* 0x000fd60003f1d200 */
[----:B------:R-:W-:Y:S05]  /*0d30*/  @!P1 BRA !P2, `(.L_x_14) ;  /* 0x00000004002c9947 */ /* 0x000fea0005000000 */
[----:B------:R-:W-:-:S04]  /*0d40*/  LOP3.LUT P2, RZ, R5, 0x7fffffff, RZ, 0xc0, !PT ;  /* 0x7fffffff05ff7812 */ /* 0x000fc8000784c0ff */
[----:B------:R-:W-:-:S13]  /*0d50*/  PLOP3.LUT P1, PT, P1, P2, PT, 0x2f, 0xf2 ;  /* 0x0000000000f2781c */ /* 0x000fda0000f24577 */
[----:B------:R-:W-:Y:S05]  /*0d60*/  @P1 BRA `(.L_x_15) ;  /* 0x0000000400181947 */ /* 0x000fea0003800000 */
[----:B------:R-:W-:-:S04]  /*0d70*/  LOP3.LUT P1, RZ, R8, 0x7fffffff, RZ, 0xc0, !PT ;  /* 0x7fffffff08ff7812 */ /* 0x000fc8000782c0ff */
[----:B------:R-:W-:-:S13]  /*0d80*/  PLOP3.LUT P0, PT, P0, P1, PT, 0x2f, 0xf2 ;  /* 0x0000000000f2781c */ /* 0x000fda0000702577 */
[----:B------:R-:W-:Y:S05]  /*0d90*/  @P0 BRA `(.L_x_16) ;  /* 0x0000000400000947 */ /* 0x000fea0003800000 */
[----:B------:R-:W-:Y:S02]  /*0da0*/  ISETP.GE.AND P0, PT, R11, RZ, PT ;  /* 0x000000ff0b00720c */ /* 0x000fe40003f06270 */
[----:B------:R-:W-:-:S11]  /*0db0*/  ISETP.GE.AND P1, PT, R10, RZ, PT ;  /* 0x000000ff0a00720c */ /* 0x000fd60003f26270 */
[----:B------:R-:W-:Y:S01]  /*0dc0*/  @P0 MOV R9, RZ ;  /* 0x000000ff00090202 */ /* 0x000fe20000000f00 */
[----:B------:R-:W-:Y:S02]  /*0dd0*/  @!P0 IMAD.MOV.U32 R9, RZ, RZ, -0x40 ;  /* 0xffffffc0ff098424 */ /* 0x000fe400078e00ff */
[----:B------:R-:W-:Y:S01]  /*0de0*/  @!P0 FFMA R5, R0, 1.84467440737095516160e+19, RZ ;  /* 0x5f80000000058823 */ /* 0x000fe200000000ff */
[----:B------:R-:W-:Y:S02]  /*0df0*/  @!P1 FFMA R8, R3, 1.84467440737095516160e+19, RZ ;  /* 0x5f80000003089823 */ /* 0x000fe400000000ff */
[----:B------:R-:W-:-:S07]  /*0e00*/  @!P1 IADD3 R9, PT, PT, R9, 0x40, RZ ;  /* 0x0000004009099810 */ /* 0x000fce0007ffe0ff */
.L_x_12:
[----:B------:R-:W-:Y:S01]  /*0e10*/  LEA R3, R7, 0xc0800000, 0x17 ;  /* 0xc080000007037811 */ /* 0x000fe200078eb8ff */
[----:B------:R-:W-:Y:S03]  /*0e20*/  BSSY.RECONVERGENT B2, `(.L_x_17) ;  /* 0x0000036000027945 */ /* 0x000fe60003800200 */
[----:B------:R-:W-:Y:S01]  /*0e30*/  IADD3 R3, PT, PT, -R3, R8, RZ ;  /* 0x0000000803037210 */ /* 0x000fe20007ffe1ff */
[----:B------:R-:W-:-:S03]  /*0e40*/  VIADD R8, R12, 0xffffff81 ;  /* 0xffffff810c087836 */ /* 0x000fc60000000000 */
[----:B------:R-:W0:Y:S01]  /*0e50*/  MUFU.RCP R10, R3 ;  /* 0x00000003000a7308 */ /* 0x000e220000001000 */
[----:B------:R-:W-:Y:S01]  /*0e60*/  FADD.FTZ R11, -R3, -RZ ;  /* 0x800000ff030b7221 */ /* 0x000fe20000010100 */
[C---:B------:R-:W-:Y:S01]  /*0e70*/  IMAD R0, R8.reuse, -0x800000, R5 ;  /* 0xff80000008007824 */ /* 0x040fe200078e0205 */
[----:B------:R-:W-:-:S04]  /*0e80*/  IADD3 R8, PT, PT, R8, 0x7f, -R7 ;  /* 0x0000007f08087810 */ /* 0x000fc80007ffe807 */
[----:B------:R-:W-:Y:S01]  /*0e90*/  IADD3 R8, PT, PT, R8, R9, RZ ;  /* 0x0000000908087210 */ /* 0x000fe20007ffe0ff */
[----:B0-----:R-:W-:-:S04]  /*0ea0*/  FFMA R13, R10, R11, 1 ;  /* 0x3f8000000a0d7423 */ /* 0x001fc8000000000b */
[----:B------:R-:W-:-:S04]  /*0eb0*/  FFMA R12, R10, R13, R10 ;  /* 0x0000000d0a0c7223 */ /* 0x000fc8000000000a */
[----:B------:R-:W-:-:S04]  /*0ec0*/  FFMA R5, R0, R12, RZ ;  /* 0x0000000c00057223 */ /* 0x000fc800000000ff */
[----:B------:R-:W-:-:S04]  /*0ed0*/  FFMA R10, R11, R5, R0 ;  /* 0x000000050b0a7223 */ /* 0x000fc80000000000 */
[----:B------:R-:W-:-:S04]  /*0ee0*/  FFMA R13, R12, R10, R5 ;  /* 0x0000000a0c0d7223 */ /* 0x000fc80000000005 */
[----:B------:R-:W-:-:S04]  /*0ef0*/  FFMA R10, R11, R13, R0 ;  /* 0x0000000d0b0a7223 */ /* 0x000fc80000000000 */
[----:B------:R-:W-:-:S05]  /*0f00*/  FFMA R0, R12, R10, R13 ;  /* 0x0000000a0c007223 */ /* 0x000fca000000000d */
[----:B------:R-:W-:-:S04]  /*0f10*/  SHF.R.U32.HI R3, RZ, 0x17, R0 ;  /* 0x00000017ff037819 */ /* 0x000fc80000011600 */
[----:B------:R-:W-:-:S04]  /*0f20*/  LOP3.LUT R3, R3, 0xff, RZ, 0xc0, !PT ;  /* 0x000000ff03037812 */ /* 0x000fc800078ec0ff */
[----:B------:R-:W-:-:S05]  /*0f30*/  IADD3 R7, PT, PT, R3, R8, RZ ;  /* 0x0000000803077210 */ /* 0x000fca0007ffe0ff */
[----:B------:R-:W-:-:S05]  /*0f40*/  VIADD R3, R7, 0xffffffff ;  /* 0xffffffff07037836 */ /* 0x000fca0000000000 */
[----:B------:R-:W-:-:S13]  /*0f50*/  ISETP.GE.U32.AND P0, PT, R3, 0xfe, PT ;  /* 0x000000fe0300780c */ /* 0x000fda0003f06070 */
[----:B------:R-:W-:Y:S05]  /*0f60*/  @!P0 BRA `(.L_x_18) ;  /* 0x0000000000808947 */ /* 0x000fea0003800000 */
[----:B------:R-:W-:-:S13]  /*0f70*/  ISETP.GT.AND P0, PT, R7, 0xfe, PT ;  /* 0x000000fe0700780c */ /* 0x000fda0003f04270 */
[----:B------:R-:W-:Y:S05]  /*0f80*/  @P0 BRA `(.L_x_19) ;  /* 0x00000000006c0947 */ /* 0x000fea0003800000 */
[----:B------:R-:W-:-:S13]  /*0f90*/  ISETP.GE.AND P0, PT, R7, 0x1, PT ;  /* 0x000000010700780c */ /* 0x000fda0003f06270 */
[----:B------:R-:W-:Y:S05]  /*0fa0*/  @P0 BRA `(.L_x_20) ;  /* 0x0000000000740947 */ /* 0x000fea0003800000 */
[----:B------:R-:W-:Y:S02]  /*0fb0*/  ISETP.GE.AND P0, PT, R7, -0x18, PT ;  /* 0xffffffe80700780c */ /* 0x000fe40003f06270 */
[----:B------:R-:W-:-:S11]  /*0fc0*/  LOP3.LUT R0, R0, 0x80000000, RZ, 0xc0, !PT ;  /* 0x8000000000007812 */ /* 0x000fd600078ec0ff */
[----:B------:R-:W-:Y:S05]  /*0fd0*/  @!P0 BRA `(.L_x_20) ;  /* 0x0000000000688947 */ /* 0x000fea0003800000 */
[CCC-:B------:R-:W-:Y:S01]  /*0fe0*/  FFMA.RZ R3, R12.reuse, R10.reuse, R13.reuse ;  /* 0x0000000a0c037223 */ /* 0x1c0fe2000000c00d */
[CCC-:B------:R-:W-:Y:S01]  /*0ff0*/  FFMA.RM R8, R12.reuse, R10.reuse, R13.reuse ;  /* 0x0000000a0c087223 */ /* 0x1c0fe2000000400d */
[C---:B------:R-:W-:Y:S02]  /*1000*/  ISETP.NE.AND P2, PT, R7.reuse, RZ, PT ;  /* 0x000000ff0700720c */ /* 0x040fe40003f45270 */
[----:B------:R-:W-:Y:S02]  /*1010*/  ISETP.NE.AND P1, PT, R7, RZ, PT ;  /* 0x000000ff0700720c */ /* 0x000fe40003f25270 */
[----:B------:R-:W-:Y:S01]  /*1020*/  LOP3.LUT R5, R3, 0x7fffff, RZ, 0xc0, !PT ;  /* 0x007fffff03057812 */ /* 0x000fe200078ec0ff */
[----:B------:R-:W-:Y:S01]  /*1030*/  FFMA.RP R3, R12, R10, R13 ;  /* 0x0000000a0c037223 */ /* 0x000fe2000000800d */
[----:B------:R-:W-:Y:S02]  /*1040*/  IADD3 R10, PT, PT, R7, 0x20, RZ ;  /* 0x00000020070a7810 */ /* 0x000fe40007ffe0ff */
[----:B------:R-:W-:-:S02]  /*1050*/  LOP3.LUT R5, R5, 0x800000, RZ, 0xfc, !PT ;  /* 0x0080000005057812 */ /* 0x000fc400078efcff */
[----:B------:R-:W-:Y:S02]  /*1060*/  IADD3 R7, PT, PT, -R7, RZ, RZ ;  /* 0x000000ff07077210 */ /* 0x000fe40007ffe1ff */
[----:B------:R-:W-:Y:S02]  /*1070*/  SHF.L.U32 R10, R5, R10, RZ ;  /* 0x0000000a050a7219 */ /* 0x000fe400000006ff */
[----:B------:R-:W-:Y:S02]  /*1080*/  FSETP.NEU.FTZ.AND P0, PT, R3, R8, PT ;  /* 0x000000080300720b */ /* 0x000fe40003f1d000 */
[----:B------:R-:W-:Y:S02]  /*1090*/  SEL R8, R7, RZ, P2 ;  /* 0x000000ff07087207 */ /* 0x000fe40001000000 */
[----:B------:R-:W-:Y:S02]  /*10a0*/  ISETP.NE.AND P1, PT, R10, RZ, P1 ;  /* 0x000000ff0a00720c */ /* 0x000fe40000f25270 */
[----:B------:R-:W-:-:S02]  /*10b0*/  SHF.R.U32.HI R8, RZ, R8, R5 ;  /* 0x00000008ff087219 */ /* 0x000fc40000011605 */
[----:B------:R-:W-:Y:S02]  /*10c0*/  PLOP3.LUT P0, PT, P0, P1, PT, 0xf8, 0x8f ;  /* 0x00000000008f781c */ /* 0x000fe40000703f70 */
[----:B------:R-:W-:Y:S02]  /*10d0*/  SHF.R.U32.HI R10, RZ, 0x1, R8 ;  /* 0x00000001ff0a7819 */ /* 0x000fe40000011608 */
[----:B------:R-:W-:-:S04]  /*10e0*/  SEL R3, RZ, 0x1, !P0 ;  /* 0x00000001ff037807 */ /* 0x000fc80004000000 */
[----:B------:R-:W-:-:S04]  /*10f0*/  LOP3.LUT R3, R3, 0x1, R10, 0xf8, !PT ;  /* 0x0000000103037812 */ /* 0x000fc800078ef80a */
[----:B------:R-:W-:-:S05]  /*1100*/  LOP3.LUT R3, R3, R8, RZ, 0xc0, !PT ;  /* 0x0000000803037212 */ /* 0x000fca00078ec0ff */
[----:B------:R-:W-:-:S05]  /*1110*/  IMAD.IADD R3, R10, 0x1, R3 ;  /* 0x000000010a037824 */ /* 0x000fca00078e0203 */
[----:B------:R-:W-:Y:S01]  /*1120*/  LOP3.LUT R0, R3, R0, RZ, 0xfc, !PT ;  /* 0x0000000003007212 */ /* 0x000fe200078efcff */
[----:B------:R-:W-:Y:S06]  /*1130*/  BRA `(.L_x_20) ;  /* 0x0000000000107947 */ /* 0x000fec0003800000 */
.L_x_19:
[----:B------:R-:W-:-:S04]  /*1140*/  LOP3.LUT R0, R0, 0x80000000, RZ, 0xc0, !PT ;  /* 0x8000000000007812 */ /* 0x000fc800078ec0ff */
[----:B------:R-:W-:Y:S01]  /*1150*/  LOP3.LUT R0, R0, 0x7f800000, RZ, 0xfc, !PT ;  /* 0x7f80000000007812 */ /* 0x000fe200078efcff */
[----:B------:R-:W-:Y:S06]  /*1160*/  BRA `(.L_x_20) ;  /* 0x0000000000047947 */ /* 0x000fec0003800000 */
.L_x_18:
[----:B------:R-:W-:-:S07]  /*1170*/  LEA R0, R8, R0, 0x17 ;  /* 0x0000000008007211 */ /* 0x000fce00078eb8ff */
.L_x_20:
[----:B------:R-:W-:Y:S05]  /*1180*/  BSYNC.RECONVERGENT B2 ;  /* 0x0000000000027941 */ /* 0x000fea0003800200 */
.L_x_17:
[----:B------:R-:W-:Y:S05]  /*1190*/  BRA `(.L_x_21) ;  /* 0x0000000000207947 */ /* 0x000fea0003800000 */
.L_x_16:
[----:B------:R-:W-:-:S04]  /*11a0*/  LOP3.LUT R0, R8, 0x80000000, R5, 0x48, !PT ;  /* 0x8000000008007812 */ /* 0x000fc800078e4805 */
[----:B------:R-:W-:Y:S01]  /*11b0*/  LOP3.LUT R0, R0, 0x7f800000, RZ, 0xfc, !PT ;  /* 0x7f80000000007812 */ /* 0x000fe200078efcff */
[----:B------:R-:W-:Y:S06]  /*11c0*/  BRA `(.L_x_21) ;  /* 0x0000000000147947 */ /* 0x000fec0003800000 */
.L_x_15:
[----:B------:R-:W-:Y:S01]  /*11d0*/  LOP3.LUT R0, R8, 0x80000000, R5, 0x48, !PT ;  /* 0x8000000008007812 */ /* 0x000fe200078e4805 */
[----:B------:R-:W-:Y:S06]  /*11e0*/  BRA `(.L_x_21) ;  /* 0x00000000000c7947 */ /* 0x000fec0003800000 */
.L_x_14:
[----:B------:R-:W0:Y:S01]  /*11f0*/  MUFU.RSQ R0, -QNAN ;  /* 0xffc0000000007908 */ /* 0x000e220000001400 */
[----:B------:R-:W-:Y:S05]  /*1200*/  BRA `(.L_x_21) ;  /* 0x0000000000047947 */ /* 0x000fea0003800000 */
.L_x_13:
[----:B------:R-:W-:-:S07]  /*1210*/  FADD.FTZ R0, R0, R3 ;  /* 0x0000000300007221 */ /* 0x000fce0000010000 */
.L_x_21:
[----:B------:R-:W-:Y:S05]  /*1220*/  BSYNC.RECONVERGENT B1 ;  /* 0x0000000000017941 */ /* 0x000fea0003800200 */
.L_x_11:
[----:B------:R-:W-:-:S04]  /*1230*/  HFMA2 R7, -RZ, RZ, 0, 0 ;  /* 0x00000000ff077431 */ /* 0x000fc800000001ff */
[----:B0-----:R-:W-:Y:S05]  /*1240*/  RET.REL.NODEC R6 `(_Z5iloopPfS_iS_S_) ;  /* 0xffffffec066c7950 */ /* 0x001fea0003c3ffff */
.L_x_22:
[----:B------:R-:W-:-:S00]  /*1250*/  BRA `(.L_x_22) ;  /* 0xfffffffc00fc7947 */ /* 0x000fc0000383ffff */
[----:B------:R-:W-:-:S00]  /*1260*/  NOP ;  /* 0x0000000000007918 */ /* 0x000fc00000000000 */
        /* <DEDUP_REMOVED lines=9> */
.L_x_23:


//--------------------- .nv.shared._Z5iloopPfS_iS_S_ --------------------------
	.section	.nv.shared._Z5iloopPfS_iS_S_,"aw",@nobits
	.sectionflags	@""
	.align	16
	.zero		1024


//--------------------- .nv.shared.reserved.0     --------------------------
	.section	.nv.shared.reserved.0,"aw",@nobits
	.weak		__nv_reservedSMEM_offset_0_alias
	.size		__nv_reservedSMEM_offset_0_alias, 0, 64
	.other		__nv_reservedSMEM_offset_0_alias,@"STO_CUDA_RESERVED_SHARED STV_DEFAULT"
__nv_reservedSMEM_offset_0_alias:
	.zero		0
	.zero		64


//--------------------- .nv.constant0._Z5iloopPfS_iS_S_ --------------------------
	.section	.nv.constant0._Z5iloopPfS_iS_S_,"a",@progbits
	.sectionflags	@""
	.align	4
.nv.constant0._Z5iloopPfS_iS_S_:
	.zero		936


//--------------------- SYMBOLS --------------------------

	.type		.nv.reservedSmem.offset0,@object
	.size		.nv.reservedSmem.offset0,0x4
	.type		.nv.reservedSmem.cap,@object
	.size		.nv.reservedSmem.cap,0x4
